	.headerflags	@"EF_CUDA_TEXMODE_UNIFIED EF_CUDA_64BIT_ADDRESS EF_CUDA_ACCELERATORS EF_CUDA_SM90 EF_CUDA_VIRTUAL_SM(EF_CUDA_SM90)"
	.elftype	@"ET_EXEC"


//--------------------- .nv.info                  --------------------------
	.section	.nv.info,"",@"SHT_CUDA_INFO"
	.align	4


	//----- nvinfo : EIATTR_REGCOUNT
	.align		4
        /*0000*/ 	.byte	0x04, 0x2f
        /*0002*/ 	.short	(.L_1 - .L_0)
	.align		4
.L_0:
        /*0004*/ 	.word	index@(triton_poi_fused_add_native_layer_norm_9)
        /*0008*/ 	.word	0x00000018


	//----- nvinfo : EIATTR_MIN_STACK_SIZE
	.align		4
.L_1:
        /*000c*/ 	.byte	0x04, 0x12
        /*000e*/ 	.short	(.L_3 - .L_2)
	.align		4
.L_2:
        /*0010*/ 	.word	index@(triton_poi_fused_add_native_layer_norm_9)
        /*0014*/ 	.word	0x00000000


	//----- nvinfo : EIATTR_FRAME_SIZE
	.align		4
.L_3:
        /*0018*/ 	.byte	0x04, 0x11
        /*001a*/ 	.short	(.L_5 - .L_4)
	.align		4
.L_4:
        /*001c*/ 	.word	index@(triton_poi_fused_add_native_layer_norm_9)
        /*0020*/ 	.word	0x00000000


	//----- nvinfo : EIATTR_MIN_STACK_SIZE
	.align		4
.L_5:
        /*0024*/ 	.byte	0x04, 0x12
        /*0026*/ 	.short	(.L_7 - .L_6)
	.align		4
.L_6:
        /*0028*/ 	.word	index@(triton_poi_fused_add_native_layer_norm_9)
        /*002c*/ 	.word	0x00000000
.L_7:


//--------------------- .nv.info.triton_poi_fused_add_native_layer_norm_9 --------------------------
	.section	.nv.info.triton_poi_fused_add_native_layer_norm_9,"",@"SHT_CUDA_INFO"
	.sectionflags	@""
	.align	4


	//----- nvinfo : EIATTR_CUDA_API_VERSION
	.align		4
        /*0000*/ 	.byte	0x04, 0x37
        /*0002*/ 	.short	(.L_9 - .L_8)
.L_8:
        /*0004*/ 	.word	0x0000007c


	//----- nvinfo : EIATTR_KPARAM_INFO
	.align		4
.L_9:
        /*0008*/ 	.byte	0x04, 0x17
        /*000a*/ 	.short	(.L_11 - .L_10)
.L_10:
        /*000c*/ 	.word	0x00000000
        /*0010*/ 	.short	0x0006
        /*0012*/ 	.short	0x002c
        /*0014*/ 	.byte	0x00, 0xf0, 0x11, 0x00


	//----- nvinfo : EIATTR_KPARAM_INFO
	.align		4
.L_11:
        /*0018*/ 	.byte	0x04, 0x17
        /*001a*/ 	.short	(.L_13 - .L_12)
.L_12:
        /*001c*/ 	.word	0x00000000
        /*0020*/ 	.short	0x0005
        /*0022*/ 	.short	0x0028
        /*0024*/ 	.byte	0x00, 0xf0, 0x11, 0x00


	//----- nvinfo : EIATTR_KPARAM_INFO
	.align		4
.L_13:
        /*0028*/ 	.byte	0x04, 0x17
        /*002a*/ 	.short	(.L_15 - .L_14)
.L_14:
        /*002c*/ 	.word	0x00000000
        /*0030*/ 	.short	0x0004
        /*0032*/ 	.short	0x0020
        /*0034*/ 	.byte	0x00, 0xf4, 0x21, 0x00


	//----- nvinfo : EIATTR_KPARAM_INFO
	.align		4
.L_15:
        /*0038*/ 	.byte	0x04, 0x17
        /*003a*/ 	.short	(.L_17 - .L_16)
.L_16:
        /*003c*/ 	.word	0x00000000
        /*0040*/ 	.short	0x0003
        /*0042*/ 	.short	0x0018
        /*0044*/ 	.byte	0x00, 0xf4, 0x21, 0x00


	//----- nvinfo : EIATTR_KPARAM_INFO
	.align		4
.L_17:
        /*0048*/ 	.byte	0x04, 0x17
        /*004a*/ 	.short	(.L_19 - .L_18)
.L_18:
        /*004c*/ 	.word	0x00000000
        /*0050*/ 	.short	0x0002
        /*0052*/ 	.short	0x0010
        /*0054*/ 	.byte	0x00, 0xf4, 0x21, 0x00


	//----- nvinfo : EIATTR_KPARAM_INFO
	.align		4
.L_19:
        /*0058*/ 	.byte	0x04, 0x17
        /*005a*/ 	.short	(.L_21 - .L_20)
.L_20:
        /*005c*/ 	.word	0x00000000
        /*0060*/ 	.short	0x0001
        /*0062*/ 	.short	0x0008
        /*0064*/ 	.byte	0x00, 0xf4, 0x21, 0x00


	//----- nvinfo : EIATTR_KPARAM_INFO
	.align		4
.L_21:
        /*0068*/ 	.byte	0x04, 0x17
        /*006a*/ 	.short	(.L_23 - .L_22)
.L_22:
        /*006c*/ 	.word	0x00000000
        /*0070*/ 	.short	0x0000
        /*0072*/ 	.short	0x0000
        /*0074*/ 	.byte	0x00, 0xf4, 0x21, 0x00


	//----- nvinfo : EIATTR_SPARSE_MMA_MASK
	.align		4
.L_23:
        /*0078*/ 	.byte	0x03, 0x50
        /*007a*/ 	.short	0x0000


	//----- nvinfo : EIATTR_MAXREG_COUNT
	.align		4
        /*007c*/ 	.byte	0x03, 0x1b
        /*007e*/ 	.short	0x00ff


	//----- nvinfo : EIATTR_EXIT_INSTR_OFFSETS
	.align		4
        /*0080*/ 	.byte	0x04, 0x1c
        /*0082*/ 	.short	(.L_25 - .L_24)


	//   ....[0]....
.L_24:
        /*0084*/ 	.word	0x000004a0


	//   ....[1]....
        /*0088*/ 	.word	0x000004c0


	//----- nvinfo : EIATTR_REQNTID
	.align		4
.L_25:
        /*008c*/ 	.byte	0x04, 0x10
        /*008e*/ 	.short	(.L_27 - .L_26)
.L_26:
        /*0090*/ 	.word	0x00000020
        /*0094*/ 	.word	0x00000001
        /*0098*/ 	.word	0x00000001


	//----- nvinfo : EIATTR_CBANK_PARAM_SIZE
	.align		4
.L_27:
        /*009c*/ 	.byte	0x03, 0x19
        /*009e*/ 	.short	0x0030


	//----- nvinfo : EIATTR_PARAM_CBANK
	.align		4
        /*00a0*/ 	.byte	0x04, 0x0a
        /*00a2*/ 	.short	(.L_29 - .L_28)
	.align		4
.L_28:
        /*00a4*/ 	.word	index@(.nv.constant0.triton_poi_fused_add_native_layer_norm_9)
        /*00a8*/ 	.short	0x0210
        /*00aa*/ 	.short	0x0030


	//----- nvinfo : EIATTR_SW_WAR
	.align		4
.L_29:
        /*00ac*/ 	.byte	0x04, 0x36
        /*00ae*/ 	.short	(.L_31 - .L_30)
.L_30:
        /*00b0*/ 	.word	0x00000008
.L_31:


//--------------------- .nv.callgraph             --------------------------
	.section	.nv.callgraph,"",@"SHT_CUDA_CALLGRAPH"
	.align	4
	.sectionentsize	8
	.align		4
        /*0000*/ 	.word	0x00000000
	.align		4
        /*0004*/ 	.word	0xffffffff
	.align		4
        /*0008*/ 	.word	0x00000000
	.align		4
        /*000c*/ 	.word	0xfffffffe
	.align		4
        /*0010*/ 	.word	0x00000000
	.align		4
        /*0014*/ 	.word	0xfffffffd
	.align		4
        /*0018*/ 	.word	0x00000000
	.align		4
        /*001c*/ 	.word	0xfffffffc


//--------------------- .text.triton_poi_fused_add_native_layer_norm_9 --------------------------
	.section	.text.triton_poi_fused_add_native_layer_norm_9,"ax",@progbits
	.sectionflags	@"SHF_BARRIERS=1"
	.align	128
        .global         triton_poi_fused_add_native_layer_norm_9
        .type           triton_poi_fused_add_native_layer_norm_9,@function
        .size           triton_poi_fused_add_native_layer_norm_9,(.L_x_1 - triton_poi_fused_add_native_layer_norm_9)
        .other          triton_poi_fused_add_native_layer_norm_9,@"STO_CUDA_ENTRY STV_DEFAULT"
triton_poi_fused_add_native_layer_norm_9:
.text.triton_poi_fused_add_native_layer_norm_9:
[----:B------:R-:W0:Y:S01]  /*0000*/  LDC R1, c[0x0][0x28] ;  /* 0x00000a00ff017b82 */ /* 0x000e220000000800 */
[----:B------:R-:W1:Y:S07]  /*0010*/  S2R R21, SR_TID.X ;  /* 0x0000000000157919 */ /* 0x000e6e0000002100 */
[----:B------:R-:W2:Y:S01]  /*0020*/  LDC.64 R2, c[0x0][0x218] ;  /* 0x00008600ff027b82 */ /* 0x000ea20000000a00 */
[----:B------:R-:W-:Y:S01]  /*0030*/  IMAD.MOV.U32 R16, RZ, RZ, RZ ;  /* 0x000000ffff107224 */ /* 0x000fe200078e00ff */
[----:B------:R-:W-:Y:S01]  /*0040*/  ULDC.64 UR6, c[0x0][0x208] ;  /* 0x0000820000067ab9 */ /* 0x000fe20000000a00 */
[----:B------:R-:W3:Y:S01]  /*0050*/  S2R R12, SR_CTAID.X ;  /* 0x00000000000c7919 */ /* 0x000ee20000002500 */
[----:B------:R-:W-:Y:S01]  /*0060*/  IMAD.MOV.U32 R19, RZ, RZ, RZ ;  /* 0x000000ffff137224 */ /* 0x000fe200078e00ff */
[----:B------:R-:W4:Y:S03]  /*0070*/  S2R R8, SR_CTAID.Y ;  /* 0x0000000000087919 */ /* 0x000f260000002600 */
[----:B------:R-:W5:Y:S08]  /*0080*/  LDC.64 R4, c[0x0][0x220] ;  /* 0x00008800ff047b82 */ /* 0x000f700000000a00 */
[----:B------:R-:W5:Y:S01]  /*0090*/  LDC.64 R10, c[0x0][0x230] ;  /* 0x00008c00ff0a7b82 */ /* 0x000f620000000a00 */
[----:B-1----:R-:W-:-:S02]  /*00a0*/  SHF.R.U32.HI R6, RZ, 0x1, R21 ;  /* 0x00000001ff067819 */ /* 0x002fc40000011615 */
[----:B------:R-:W-:Y:S02]  /*00b0*/  LOP3.LUT R0, R21, 0x10, RZ, 0xc0, !PT ;  /* 0x0000001015007812 */ /* 0x000fe400078ec0ff */
[----:B------:R-:W-:Y:S02]  /*00c0*/  SGXT.U32 R6, R6, 0x3 ;  /* 0x000000030606781a */ /* 0x000fe40000000000 */
[----:B------:R-:W-:Y:S02]  /*00d0*/  SHF.R.U32.HI R7, RZ, 0x1, R0 ;  /* 0x00000001ff077819 */ /* 0x000fe40000011600 */
[----:B---3--:R-:W-:Y:S01]  /*00e0*/  SHF.R.S32.HI R13, RZ, 0x1b, R12 ;  /* 0x0000001bff0d7819 */ /* 0x008fe2000001140c */
[----:B------:R-:W-:Y:S01]  /*00f0*/  IMAD.SHL.U32 R12, R12, 0x10, RZ ;  /* 0x000000100c0c7824 */ /* 0x000fe200078e00ff */
[----:B------:R-:W-:Y:S01]  /*0100*/  LOP3.LUT R15, R6, R7, RZ, 0xfc, !PT ;  /* 0x00000007060f7212 */ /* 0x000fe200078efcff */
[----:B----4-:R-:W-:Y:S01]  /*0110*/  IMAD.SHL.U32 R0, R8, 0x2, RZ ;  /* 0x0000000208007824 */ /* 0x010fe200078e00ff */
[----:B------:R-:W-:-:S02]  /*0120*/  SGXT R13, R13, 0x1 ;  /* 0x000000010d0d781a */ /* 0x000fc40000000200 */
[----:B------:R-:W-:Y:S02]  /*0130*/  LOP3.LUT R7, R15, R12, RZ, 0xfc, !PT ;  /* 0x0000000c0f077212 */ /* 0x000fe400078efcff */
[----:B------:R-:W-:Y:S02]  /*0140*/  LOP3.LUT R6, R0, 0x1, R21, 0xf8, !PT ;  /* 0x0000000100067812 */ /* 0x000fe400078ef815 */
[----:B------:R-:W-:Y:S02]  /*0150*/  LEA.HI R8, R13, R7, RZ, 0x2 ;  /* 0x000000070d087211 */ /* 0x000fe400078f10ff */
[C---:B------:R-:W-:Y:S01]  /*0160*/  ISETP.GE.AND P1, PT, R7.reuse, 0x10, PT ;  /* 0x000000100700780c */ /* 0x040fe20003f26270 */
[----:B------:R-:W-:Y:S01]  /*0170*/  IMAD R9, R7, 0x4, R6 ;  /* 0x0000000407097824 */ /* 0x000fe200078e0206 */
[----:B------:R-:W-:Y:S02]  /*0180*/  LOP3.LUT R8, R8, 0xfffffffc, RZ, 0xc0, !PT ;  /* 0xfffffffc08087812 */ /* 0x000fe400078ec0ff */
[----:B------:R-:W-:Y:S01]  /*0190*/  ISETP.LT.AND P0, PT, R6, 0x4, !P1 ;  /* 0x000000040600780c */ /* 0x000fe20004f01270 */
[----:B--2---:R-:W-:-:S04]  /*01a0*/  IMAD.WIDE R2, R9, 0x4, R2 ;  /* 0x0000000409027825 */ /* 0x004fc800078e0202 */
[----:B------:R-:W-:Y:S02]  /*01b0*/  IMAD.IADD R7, R7, 0x1, -R8 ;  /* 0x0000000107077824 */ /* 0x000fe400078e0a08 */
[----:B------:R-:W1:Y:S02]  /*01c0*/  LDC.64 R8, c[0x0][0x210] ;  /* 0x00008400ff087b82 */ /* 0x000e640000000a00 */
[----:B-----5:R-:W-:-:S04]  /*01d0*/  IMAD.WIDE R4, R7, 0x4, R4 ;  /* 0x0000000407047825 */ /* 0x020fc800078e0204 */
[----:B------:R-:W2:Y:S02]  /*01e0*/  @P0 LDG.E.EL R16, desc[UR6][R2.64] ;  /* 0x0000000602100981 */ /* 0x000ea4000c2e1900 */
[----:B------:R-:W3:Y:S02]  /*01f0*/  LDC.64 R6, c[0x0][0x228] ;  /* 0x00008a00ff067b82 */ /* 0x000ee40000000a00 */
[----:B------:R4:W2:Y:S01]  /*0200*/  @!P1 LDG.E.EL R19, desc[UR6][R4.64] ;  /* 0x0000000604139981 */ /* 0x0008a2000c2e1900 */
[----:B------:R-:W-:Y:S02]  /*0210*/  LOP3.LUT R12, R12, 0xf, R21, 0xf8, !PT ;  /* 0x0000000f0c0c7812 */ /* 0x000fe400078ef815 */
[----:B------:R-:W-:Y:S02]  /*0220*/  SHF.R.U32.HI R17, RZ, 0x4, R21 ;  /* 0x00000004ff117819 */ /* 0x000fe40000011615 */
[----:B------:R-:W-:Y:S02]  /*0230*/  LEA.HI R14, R13, R12, RZ, 0x2 ;  /* 0x0000000c0d0e7211 */ /* 0x000fe400078f10ff */
[----:B------:R-:W-:-:S02]  /*0240*/  SGXT.U32 R13, R17, 0x1 ;  /* 0x00000001110d781a */ /* 0x000fc40000000000 */
[----:B------:R-:W-:Y:S02]  /*0250*/  LOP3.LUT R17, R14, 0xfffffffc, RZ, 0xc0, !PT ;  /* 0xfffffffc0e117812 */ /* 0x000fe400078ec0ff */
[----:B------:R-:W-:Y:S02]  /*0260*/  LOP3.LUT R13, R0, R13, RZ, 0xfc, !PT ;  /* 0x0000000d000d7212 */ /* 0x000fe400078efcff */
[C---:B------:R-:W-:Y:S01]  /*0270*/  ISETP.GE.AND P1, PT, R12.reuse, 0x10, PT ;  /* 0x000000100c00780c */ /* 0x040fe20003f26270 */
[----:B------:R-:W-:Y:S02]  /*0280*/  IMAD.IADD R17, R12, 0x1, -R17 ;  /* 0x000000010c117824 */ /* 0x000fe400078e0a11 */
[C---:B----4-:R-:W-:Y:S01]  /*0290*/  IMAD R5, R13.reuse, 0x10, R12 ;  /* 0x000000100d057824 */ /* 0x050fe200078e020c */
[C---:B------:R-:W-:Y:S01]  /*02a0*/  ISETP.LT.AND P0, PT, R13.reuse, 0x4, !P1 ;  /* 0x000000040d00780c */ /* 0x040fe20004f01270 */
[----:B------:R-:W-:Y:S02]  /*02b0*/  IMAD R3, R13, 0x4, R17 ;  /* 0x000000040d037824 */ /* 0x000fe400078e0211 */
[----:B-1----:R-:W-:Y:S01]  /*02c0*/  IMAD.WIDE R4, R5, 0x4, R8 ;  /* 0x0000000405047825 */ /* 0x002fe200078e0208 */
[----:B------:R-:W-:-:S03]  /*02d0*/  CS2R R8, SRZ ;  /* 0x0000000000087805 */ /* 0x000fc6000001ff00 */
[----:B---3--:R-:W-:-:S04]  /*02e0*/  IMAD.WIDE R2, R3, 0x4, R6 ;  /* 0x0000000403027825 */ /* 0x008fc800078e0206 */
[----:B0-----:R-:W-:Y:S02]  /*02f0*/  IMAD.WIDE R6, R17, 0x4, R10 ;  /* 0x0000000411067825 */ /* 0x001fe400078e020a */
[----:B------:R-:W3:Y:S02]  /*0300*/  @P0 LDG.E.EL R9, desc[UR6][R4.64] ;  /* 0x0000000604090981 */ /* 0x000ee4000c2e1900 */
[----:B------:R-:W-:Y:S02]  /*0310*/  IMAD.MOV.U32 R10, RZ, RZ, RZ ;  /* 0x000000ffff0a7224 */ /* 0x000fe400078e00ff */
[----:B------:R-:W4:Y:S04]  /*0320*/  @P0 LDG.E.EL R8, desc[UR6][R2.64] ;  /* 0x0000000602080981 */ /* 0x000f28000c2e1900 */
[----:B------:R0:W3:Y:S01]  /*0330*/  @!P1 LDG.E.EL R10, desc[UR6][R6.64] ;  /* 0x00000006060a9981 */ /* 0x0000e2000c2e1900 */
[----:B------:R-:W1:Y:S01]  /*0340*/  S2UR UR5, SR_CgaCtaId ;  /* 0x00000000000579c3 */ /* 0x000e620000008800 */
[----:B------:R-:W-:Y:S01]  /*0350*/  LOP3.LUT R0, R21, 0x1, RZ, 0xc0, !PT ;  /* 0x0000000115007812 */ /* 0x000fe200078ec0ff */
[----:B------:R-:W-:Y:S01]  /*0360*/  UMOV UR4, 0x400 ;  /* 0x0000040000047882 */ /* 0x000fe20000000000 */
[----:B------:R-:W-:-:S03]  /*0370*/  IMAD.SHL.U32 R15, R15, 0x4, RZ ;  /* 0x000000040f0f7824 */ /* 0x000fc600078e00ff */
[----:B------:R-:W-:-:S05]  /*0380*/  IMAD.SHL.U32 R12, R0, 0x40, RZ ;  /* 0x00000040000c7824 */ /* 0x000fca00078e00ff */
[----:B------:R-:W-:Y:S01]  /*0390*/  LOP3.LUT R15, R12, R15, RZ, 0xfc, !PT ;  /* 0x0000000f0c0f7212 */ /* 0x000fe200078efcff */
[----:B-1----:R-:W-:-:S06]  /*03a0*/  UPRMT UR4, UR5, 0x654, UR4 ;  /* 0x0000065405047896 */ /* 0x002fcc0008000004 */
[----:B0-----:R-:W-:-:S05]  /*03b0*/  LEA R6, R0, UR4, 0x2 ;  /* 0x0000000400067c11 */ /* 0x001fca000f8e10ff */
[----:B------:R-:W-:Y:S01]  /*03c0*/  IMAD.IADD R15, R6, 0x1, R15 ;  /* 0x00000001060f7824 */ /* 0x000fe200078e020f */
[----:B------:R-:W-:-:S04]  /*03d0*/  SHF.R.U32.HI R11, RZ, 0x2, R21 ;  /* 0x00000002ff0b7819 */ /* 0x000fc80000011615 */
[----:B------:R-:W-:Y:S02]  /*03e0*/  LOP3.LUT R11, R11, 0x4, RZ, 0xc0, !PT ;  /* 0x000000040b0b7812 */ /* 0x000fe400078ec0ff */
[----:B------:R-:W-:-:S03]  /*03f0*/  LOP3.LUT R0, R21, 0x1f, RZ, 0xc0, !PT ;  /* 0x0000001f15007812 */ /* 0x000fc600078ec0ff */
[----:B------:R-:W-:-:S04]  /*0400*/  VIADD R11, R11, UR4 ;  /* 0x000000040b0b7c36 */ /* 0x000fc80008000000 */
[----:B------:R-:W-:Y:S02]  /*0410*/  IMAD R0, R0, 0x4, R11 ;  /* 0x0000000400007824 */ /* 0x000fe400078e020b */
[----:B--2---:R-:W-:-:S05]  /*0420*/  FADD R16, R19, R16 ;  /* 0x0000001013107221 */ /* 0x004fca0000000000 */
[----:B------:R-:W-:Y:S01]  /*0430*/  STS [R15], R16 ;  /* 0x000000100f007388 */ /* 0x000fe20000000800 */
[----:B------:R-:W-:Y:S06]  /*0440*/  BAR.SYNC.DEFER_BLOCKING 0x0 ;  /* 0x0000000000007b1d */ /* 0x000fec0000010000 */
[----:B------:R-:W4:Y:S01]  /*0450*/  LDS R3, [R0] ;  /* 0x0000000000037984 */ /* 0x000f220000000800 */
[----:B---3--:R-:W-:Y:S01]  /*0460*/  FADD R10, R10, R9 ;  /* 0x000000090a0a7221 */ /* 0x008fe20000000000 */
[----:B----4-:R-:W-:-:S04]  /*0470*/  FADD R3, R3, R8 ;  /* 0x0000000803037221 */ /* 0x010fc80000000000 */
[----:B------:R-:W-:Y:S01]  /*0480*/  FADD R3, R3, R10 ;  /* 0x0000000a03037221 */ /* 0x000fe20000000000 */
[----:B------:R-:W-:Y:S06]  /*0490*/  BAR.SYNC.DEFER_BLOCKING 0x0 ;  /* 0x0000000000007b1d */ /* 0x000fec0000010000 */
[----:B------:R-:W-:Y:S05]  /*04a0*/  @!P0 EXIT ;  /* 0x000000000000894d */ /* 0x000fea0003800000 */
[----:B------:R-:W-:Y:S01]  /*04b0*/  STG.E desc[UR6][R4.64], R3 ;  /* 0x0000000304007986 */ /* 0x000fe2000c101906 */
[----:B------:R-:W-:Y:S05]  /*04c0*/  EXIT ;  /* 0x000000000000794d */ /* 0x000fea0003800000 */
.L_x_0:
[----:B------:R-:W-:-:S00]  /*04d0*/  BRA `(.L_x_0) ;  /* 0xfffffffc00fc7947 */ /* 0x000fc0000383ffff */
[----:B------:R-:W-:-:S00]  /*04e0*/  NOP ;  /* 0x0000000000007918 */ /* 0x000fc00000000000 */
        /* <DEDUP_REMOVED lines=9> */
.L_x_1:


//--------------------- .nv.shared.triton_poi_fused_add_native_layer_norm_9 --------------------------
	.section	.nv.shared.triton_poi_fused_add_native_layer_norm_9,"aw",@nobits
	.sectionflags	@""
	.align	16
	.zero		1024


//--------------------- .nv.constant0.triton_poi_fused_add_native_layer_norm_9 --------------------------
	.section	.nv.constant0.triton_poi_fused_add_native_layer_norm_9,"a",@progbits
	.sectionflags	@""
	.align	4
.nv.constant0.triton_poi_fused_add_native_layer_norm_9:
	.zero		576
